//
// Generated by NVIDIA NVVM Compiler
//
// Compiler Build ID: CL-36424714
// Cuda compilation tools, release 13.0, V13.0.88
// Based on NVVM 20.0.0
//

.version 9.0
.target sm_100
.address_size 64

	// .globl	_Z3tmvPfS_S_i
// _ZZ3tmvPfS_S_iE8shared_0 has been demoted

.visible .entry _Z3tmvPfS_S_i(
	.param .u64 .ptr .align 1 _Z3tmvPfS_S_i_param_0,
	.param .u64 .ptr .align 1 _Z3tmvPfS_S_i_param_1,
	.param .u64 .ptr .align 1 _Z3tmvPfS_S_i_param_2,
	.param .u32 _Z3tmvPfS_S_i_param_3
)
{
	.reg .pred 	%p<8>;
	.reg .b32 	%r<52>;
	.reg .b32 	%f<112>;
	.reg .b64 	%rd<81>;
	// demoted variable
	.shared .align 4 .b8 _ZZ3tmvPfS_S_iE8shared_0[128];
	ld.param.u64 	%rd6, [_Z3tmvPfS_S_i_param_0];
	ld.param.u64 	%rd8, [_Z3tmvPfS_S_i_param_1];
	ld.param.u64 	%rd7, [_Z3tmvPfS_S_i_param_2];
	ld.param.u32 	%r9, [_Z3tmvPfS_S_i_param_3];
	cvta.to.global.u64 	%rd1, %rd8;
	mov.u32 	%r1, %tid.x;
	setp.gt.u32 	%p1, %r1, 31;
	@%p1 bra 	$L__BB0_2;
	mul.wide.u32 	%rd9, %r1, 4;
	add.s64 	%rd10, %rd1, %rd9;
	ld.global.f32 	%f110, [%rd10];
$L__BB0_2:
	setp.lt.s32 	%p2, %r9, 1;
	mov.f32 	%f111, 0f00000000;
	@%p2 bra 	$L__BB0_9;
	cvta.to.global.u64 	%rd2, %rd6;
	shl.b32 	%r11, %r1, 2;
	mov.u32 	%r12, _ZZ3tmvPfS_S_iE8shared_0;
	add.s32 	%r2, %r12, %r11;
	mov.u32 	%r13, %ctaid.x;
	shl.b32 	%r14, %r13, 9;
	add.s32 	%r3, %r9, -32;
	mul.wide.u32 	%rd11, %r1, 4;
	add.s64 	%rd12, %rd11, %rd1;
	add.s64 	%rd80, %rd12, 128;
	add.s32 	%r15, %r1, %r14;
	add.s32 	%r50, %r15, 32768;
	mov.b32 	%r51, 0;
	mov.f32 	%f111, 0f00000000;
$L__BB0_4:
	setp.gt.u32 	%p3, %r1, 31;
	@%p3 bra 	$L__BB0_6;
	st.shared.f32 	[%r2], %f110;
$L__BB0_6:
	setp.gt.u32 	%p4, %r1, 31;
	bar.sync 	0;
	add.s32 	%r16, %r50, -32768;
	mul.wide.u32 	%rd13, %r16, 4;
	add.s64 	%rd14, %rd2, %rd13;
	ld.global.f32 	%f12, [%rd14];
	ld.shared.f32 	%f13, [_ZZ3tmvPfS_S_iE8shared_0];
	fma.rn.f32 	%f14, %f12, %f13, %f111;
	add.s32 	%r17, %r50, -30720;
	mul.wide.u32 	%rd15, %r17, 4;
	add.s64 	%rd16, %rd2, %rd15;
	ld.global.f32 	%f15, [%rd16];
	ld.shared.f32 	%f16, [_ZZ3tmvPfS_S_iE8shared_0+4];
	fma.rn.f32 	%f17, %f15, %f16, %f14;
	add.s32 	%r18, %r50, -28672;
	mul.wide.u32 	%rd17, %r18, 4;
	add.s64 	%rd18, %rd2, %rd17;
	ld.global.f32 	%f18, [%rd18];
	ld.shared.f32 	%f19, [_ZZ3tmvPfS_S_iE8shared_0+8];
	fma.rn.f32 	%f20, %f18, %f19, %f17;
	add.s32 	%r19, %r50, -26624;
	mul.wide.u32 	%rd19, %r19, 4;
	add.s64 	%rd20, %rd2, %rd19;
	ld.global.f32 	%f21, [%rd20];
	ld.shared.f32 	%f22, [_ZZ3tmvPfS_S_iE8shared_0+12];
	fma.rn.f32 	%f23, %f21, %f22, %f20;
	add.s32 	%r20, %r50, -24576;
	mul.wide.u32 	%rd21, %r20, 4;
	add.s64 	%rd22, %rd2, %rd21;
	ld.global.f32 	%f24, [%rd22];
	ld.shared.f32 	%f25, [_ZZ3tmvPfS_S_iE8shared_0+16];
	fma.rn.f32 	%f26, %f24, %f25, %f23;
	add.s32 	%r21, %r50, -22528;
	mul.wide.u32 	%rd23, %r21, 4;
	add.s64 	%rd24, %rd2, %rd23;
	ld.global.f32 	%f27, [%rd24];
	ld.shared.f32 	%f28, [_ZZ3tmvPfS_S_iE8shared_0+20];
	fma.rn.f32 	%f29, %f27, %f28, %f26;
	add.s32 	%r22, %r50, -20480;
	mul.wide.u32 	%rd25, %r22, 4;
	add.s64 	%rd26, %rd2, %rd25;
	ld.global.f32 	%f30, [%rd26];
	ld.shared.f32 	%f31, [_ZZ3tmvPfS_S_iE8shared_0+24];
	fma.rn.f32 	%f32, %f30, %f31, %f29;
	add.s32 	%r23, %r50, -18432;
	mul.wide.u32 	%rd27, %r23, 4;
	add.s64 	%rd28, %rd2, %rd27;
	ld.global.f32 	%f33, [%rd28];
	ld.shared.f32 	%f34, [_ZZ3tmvPfS_S_iE8shared_0+28];
	fma.rn.f32 	%f35, %f33, %f34, %f32;
	add.s32 	%r24, %r50, -16384;
	mul.wide.u32 	%rd29, %r24, 4;
	add.s64 	%rd30, %rd2, %rd29;
	ld.global.f32 	%f36, [%rd30];
	ld.shared.f32 	%f37, [_ZZ3tmvPfS_S_iE8shared_0+32];
	fma.rn.f32 	%f38, %f36, %f37, %f35;
	add.s32 	%r25, %r50, -14336;
	mul.wide.u32 	%rd31, %r25, 4;
	add.s64 	%rd32, %rd2, %rd31;
	ld.global.f32 	%f39, [%rd32];
	ld.shared.f32 	%f40, [_ZZ3tmvPfS_S_iE8shared_0+36];
	fma.rn.f32 	%f41, %f39, %f40, %f38;
	add.s32 	%r26, %r50, -12288;
	mul.wide.u32 	%rd33, %r26, 4;
	add.s64 	%rd34, %rd2, %rd33;
	ld.global.f32 	%f42, [%rd34];
	ld.shared.f32 	%f43, [_ZZ3tmvPfS_S_iE8shared_0+40];
	fma.rn.f32 	%f44, %f42, %f43, %f41;
	add.s32 	%r27, %r50, -10240;
	mul.wide.u32 	%rd35, %r27, 4;
	add.s64 	%rd36, %rd2, %rd35;
	ld.global.f32 	%f45, [%rd36];
	ld.shared.f32 	%f46, [_ZZ3tmvPfS_S_iE8shared_0+44];
	fma.rn.f32 	%f47, %f45, %f46, %f44;
	add.s32 	%r28, %r50, -8192;
	mul.wide.u32 	%rd37, %r28, 4;
	add.s64 	%rd38, %rd2, %rd37;
	ld.global.f32 	%f48, [%rd38];
	ld.shared.f32 	%f49, [_ZZ3tmvPfS_S_iE8shared_0+48];
	fma.rn.f32 	%f50, %f48, %f49, %f47;
	add.s32 	%r29, %r50, -6144;
	mul.wide.u32 	%rd39, %r29, 4;
	add.s64 	%rd40, %rd2, %rd39;
	ld.global.f32 	%f51, [%rd40];
	ld.shared.f32 	%f52, [_ZZ3tmvPfS_S_iE8shared_0+52];
	fma.rn.f32 	%f53, %f51, %f52, %f50;
	add.s32 	%r30, %r50, -4096;
	mul.wide.u32 	%rd41, %r30, 4;
	add.s64 	%rd42, %rd2, %rd41;
	ld.global.f32 	%f54, [%rd42];
	ld.shared.f32 	%f55, [_ZZ3tmvPfS_S_iE8shared_0+56];
	fma.rn.f32 	%f56, %f54, %f55, %f53;
	add.s32 	%r31, %r50, -2048;
	mul.wide.u32 	%rd43, %r31, 4;
	add.s64 	%rd44, %rd2, %rd43;
	ld.global.f32 	%f57, [%rd44];
	ld.shared.f32 	%f58, [_ZZ3tmvPfS_S_iE8shared_0+60];
	fma.rn.f32 	%f59, %f57, %f58, %f56;
	add.s32 	%r32, %r50, 30720;
	mul.wide.u32 	%rd45, %r50, 4;
	add.s64 	%rd46, %rd2, %rd45;
	ld.global.f32 	%f60, [%rd46];
	ld.shared.f32 	%f61, [_ZZ3tmvPfS_S_iE8shared_0+64];
	fma.rn.f32 	%f62, %f60, %f61, %f59;
	add.s32 	%r33, %r50, 2048;
	mul.wide.u32 	%rd47, %r33, 4;
	add.s64 	%rd48, %rd2, %rd47;
	ld.global.f32 	%f63, [%rd48];
	ld.shared.f32 	%f64, [_ZZ3tmvPfS_S_iE8shared_0+68];
	fma.rn.f32 	%f65, %f63, %f64, %f62;
	add.s32 	%r34, %r50, 4096;
	mul.wide.u32 	%rd49, %r34, 4;
	add.s64 	%rd50, %rd2, %rd49;
	ld.global.f32 	%f66, [%rd50];
	ld.shared.f32 	%f67, [_ZZ3tmvPfS_S_iE8shared_0+72];
	fma.rn.f32 	%f68, %f66, %f67, %f65;
	add.s32 	%r35, %r50, 6144;
	mul.wide.u32 	%rd51, %r35, 4;
	add.s64 	%rd52, %rd2, %rd51;
	ld.global.f32 	%f69, [%rd52];
	ld.shared.f32 	%f70, [_ZZ3tmvPfS_S_iE8shared_0+76];
	fma.rn.f32 	%f71, %f69, %f70, %f68;
	add.s32 	%r36, %r50, 8192;
	mul.wide.u32 	%rd53, %r36, 4;
	add.s64 	%rd54, %rd2, %rd53;
	ld.global.f32 	%f72, [%rd54];
	ld.shared.f32 	%f73, [_ZZ3tmvPfS_S_iE8shared_0+80];
	fma.rn.f32 	%f74, %f72, %f73, %f71;
	add.s32 	%r37, %r50, 10240;
	mul.wide.u32 	%rd55, %r37, 4;
	add.s64 	%rd56, %rd2, %rd55;
	ld.global.f32 	%f75, [%rd56];
	ld.shared.f32 	%f76, [_ZZ3tmvPfS_S_iE8shared_0+84];
	fma.rn.f32 	%f77, %f75, %f76, %f74;
	add.s32 	%r38, %r50, 12288;
	mul.wide.u32 	%rd57, %r38, 4;
	add.s64 	%rd58, %rd2, %rd57;
	ld.global.f32 	%f78, [%rd58];
	ld.shared.f32 	%f79, [_ZZ3tmvPfS_S_iE8shared_0+88];
	fma.rn.f32 	%f80, %f78, %f79, %f77;
	add.s32 	%r39, %r50, 14336;
	mul.wide.u32 	%rd59, %r39, 4;
	add.s64 	%rd60, %rd2, %rd59;
	ld.global.f32 	%f81, [%rd60];
	ld.shared.f32 	%f82, [_ZZ3tmvPfS_S_iE8shared_0+92];
	fma.rn.f32 	%f83, %f81, %f82, %f80;
	add.s32 	%r40, %r50, 16384;
	mul.wide.u32 	%rd61, %r40, 4;
	add.s64 	%rd62, %rd2, %rd61;
	ld.global.f32 	%f84, [%rd62];
	ld.shared.f32 	%f85, [_ZZ3tmvPfS_S_iE8shared_0+96];
	fma.rn.f32 	%f86, %f84, %f85, %f83;
	add.s32 	%r41, %r50, 18432;
	mul.wide.u32 	%rd63, %r41, 4;
	add.s64 	%rd64, %rd2, %rd63;
	ld.global.f32 	%f87, [%rd64];
	ld.shared.f32 	%f88, [_ZZ3tmvPfS_S_iE8shared_0+100];
	fma.rn.f32 	%f89, %f87, %f88, %f86;
	add.s32 	%r42, %r50, 20480;
	mul.wide.u32 	%rd65, %r42, 4;
	add.s64 	%rd66, %rd2, %rd65;
	ld.global.f32 	%f90, [%rd66];
	ld.shared.f32 	%f91, [_ZZ3tmvPfS_S_iE8shared_0+104];
	fma.rn.f32 	%f92, %f90, %f91, %f89;
	add.s32 	%r43, %r50, 22528;
	mul.wide.u32 	%rd67, %r43, 4;
	add.s64 	%rd68, %rd2, %rd67;
	ld.global.f32 	%f93, [%rd68];
	ld.shared.f32 	%f94, [_ZZ3tmvPfS_S_iE8shared_0+108];
	fma.rn.f32 	%f95, %f93, %f94, %f92;
	add.s32 	%r44, %r50, 24576;
	mul.wide.u32 	%rd69, %r44, 4;
	add.s64 	%rd70, %rd2, %rd69;
	ld.global.f32 	%f96, [%rd70];
	ld.shared.f32 	%f97, [_ZZ3tmvPfS_S_iE8shared_0+112];
	fma.rn.f32 	%f98, %f96, %f97, %f95;
	add.s32 	%r45, %r50, 26624;
	mul.wide.u32 	%rd71, %r45, 4;
	add.s64 	%rd72, %rd2, %rd71;
	ld.global.f32 	%f99, [%rd72];
	ld.shared.f32 	%f100, [_ZZ3tmvPfS_S_iE8shared_0+116];
	fma.rn.f32 	%f101, %f99, %f100, %f98;
	add.s32 	%r46, %r50, 28672;
	mul.wide.u32 	%rd73, %r46, 4;
	add.s64 	%rd74, %rd2, %rd73;
	ld.global.f32 	%f102, [%rd74];
	ld.shared.f32 	%f103, [_ZZ3tmvPfS_S_iE8shared_0+120];
	fma.rn.f32 	%f104, %f102, %f103, %f101;
	mul.wide.u32 	%rd75, %r32, 4;
	add.s64 	%rd76, %rd2, %rd75;
	ld.global.f32 	%f105, [%rd76];
	ld.shared.f32 	%f106, [_ZZ3tmvPfS_S_iE8shared_0+124];
	fma.rn.f32 	%f111, %f105, %f106, %f104;
	setp.ge.s32 	%p5, %r51, %r3;
	or.pred  	%p6, %p4, %p5;
	@%p6 bra 	$L__BB0_8;
	ld.global.f32 	%f110, [%rd80];
$L__BB0_8:
	bar.sync 	0;
	add.s32 	%r51, %r51, 32;
	add.s64 	%rd80, %rd80, 128;
	add.s32 	%r50, %r50, 65536;
	setp.lt.s32 	%p7, %r51, %r9;
	@%p7 bra 	$L__BB0_4;
$L__BB0_9:
	cvta.to.global.u64 	%rd77, %rd7;
	mov.u32 	%r47, %ctaid.x;
	shl.b32 	%r48, %r47, 9;
	add.s32 	%r49, %r48, %r1;
	mul.wide.u32 	%rd78, %r49, 4;
	add.s64 	%rd79, %rd77, %rd78;
	st.global.f32 	[%rd79], %f111;
	ret;

}


// ===== COMPILED SASS (sm_100) =====

	.target	sm_100

	.elftype	@"ET_EXEC"


//--------------------- .note.nv.tkinfo           --------------------------
	.section	.note.nv.tkinfo,"",@"SHT_NOTE"
	.sectionflags	@"SHF_NOTE_NV_TKINFO"
	.tkinfo
        /*0018*/ 	.word	0x00000002
        /*0030*/ 	.string	""
        /*0030*/ 	.string	"ptxas"
        /*0030*/ 	.string	"Cuda compilation tools, release 13.0, V13.0.88"
        /*0030*/ 	.string	"Build cuda_13.0.r13.0/compiler.36424714_0"
        /*0030*/ 	.string	"-arch sm_100 -m 64 "



//--------------------- .note.nv.cuinfo           --------------------------
	.section	.note.nv.cuinfo,"",@"SHT_NOTE"
	.sectionflags	@"SHF_NOTE_NV_CUINFO"
        /*0018*/ 	.short	0x0002
        /*001a*/ 	.short	0x0064
        /*001c*/ 	.short	0x0082
	.zero		2


//--------------------- .nv.info                  --------------------------
	.section	.nv.info,"",@"SHT_CUDA_INFO"
	.align	4


	//----- nvinfo : EIATTR_REGCOUNT
	.align		4
        /*0000*/ 	.byte	0x04, 0x2f
        /*0002*/ 	.short	(.L_1 - .L_0)
	.align		4
.L_0:
        /*0004*/ 	.word	index@(_Z3tmvPfS_S_i)
        /*0008*/ 	.word	0x00000020


	//----- nvinfo : EIATTR_FRAME_SIZE
	.align		4
.L_1:
        /*000c*/ 	.byte	0x04, 0x11
        /*000e*/ 	.short	(.L_3 - .L_2)
	.align		4
.L_2:
        /*0010*/ 	.word	index@(_Z3tmvPfS_S_i)
        /*0014*/ 	.word	0x00000000


	//----- nvinfo : EIATTR_MIN_STACK_SIZE
	.align		4
.L_3:
        /*0018*/ 	.byte	0x04, 0x12
        /*001a*/ 	.short	(.L_5 - .L_4)
	.align		4
.L_4:
        /*001c*/ 	.word	index@(_Z3tmvPfS_S_i)
        /*0020*/ 	.word	0x00000000
.L_5:


//--------------------- .nv.compat                --------------------------
	.section	.nv.compat,"",@"SHT_CUDA_COMPAT_INFO"
	.align	4
        /*0000*/ 	.byte	0x02, 0x09, 0x00, 0x00, 0x02, 0x02, 0x01, 0x00, 0x02, 0x05, 0x05, 0x00, 0x03, 0x07, 0x01, 0x01
        /*0010*/ 	.byte	0x02, 0x03, 0x00, 0x00, 0x02, 0x06, 0x01, 0x00, 0x04, 0x0b, 0x08, 0x00, 0x09, 0x00, 0x00, 0x00
        /*0020*/ 	.byte	0x00, 0x00, 0x00, 0x00


//--------------------- .nv.info._Z3tmvPfS_S_i    --------------------------
	.section	.nv.info._Z3tmvPfS_S_i,"",@"SHT_CUDA_INFO"
	.sectionflags	@""
	.align	4


	//----- nvinfo : EIATTR_CUDA_API_VERSION
	.align		4
        /*0000*/ 	.byte	0x04, 0x37
        /*0002*/ 	.short	(.L_7 - .L_6)
.L_6:
        /*0004*/ 	.word	0x00000082


	//----- nvinfo : EIATTR_KPARAM_INFO
	.align		4
.L_7:
        /*0008*/ 	.byte	0x04, 0x17
        /*000a*/ 	.short	(.L_9 - .L_8)
.L_8:
        /*000c*/ 	.word	0x00000000
        /*0010*/ 	.short	0x0003
        /*0012*/ 	.short	0x0018
        /*0014*/ 	.byte	0x00, 0xf0, 0x11, 0x00


	//----- nvinfo : EIATTR_KPARAM_INFO
	.align		4
.L_9:
        /*0018*/ 	.byte	0x04, 0x17
        /*001a*/ 	.short	(.L_11 - .L_10)
.L_10:
        /*001c*/ 	.word	0x00000000
        /*0020*/ 	.short	0x0002
        /*0022*/ 	.short	0x0010
        /*0024*/ 	.byte	0x00, 0xf5, 0x21, 0x00


	//----- nvinfo : EIATTR_KPARAM_INFO
	.align		4
.L_11:
        /*0028*/ 	.byte	0x04, 0x17
        /*002a*/ 	.short	(.L_13 - .L_12)
.L_12:
        /*002c*/ 	.word	0x00000000
        /*0030*/ 	.short	0x0001
        /*0032*/ 	.short	0x0008
        /*0034*/ 	.byte	0x00, 0xf5, 0x21, 0x00


	//----- nvinfo : EIATTR_KPARAM_INFO
	.align		4
.L_13:
        /*0038*/ 	.byte	0x04, 0x17
        /*003a*/ 	.short	(.L_15 - .L_14)
.L_14:
        /*003c*/ 	.word	0x00000000
        /*0040*/ 	.short	0x0000
        /*0042*/ 	.short	0x0000
        /*0044*/ 	.byte	0x00, 0xf5, 0x21, 0x00


	//----- nvinfo : EIATTR_SPARSE_MMA_MASK
	.align		4
.L_15:
        /*0048*/ 	.byte	0x03, 0x50
        /*004a*/ 	.short	0x0000


	//----- nvinfo : EIATTR_MAXREG_COUNT
	.align		4
        /*004c*/ 	.byte	0x03, 0x1b
        /*004e*/ 	.short	0x00ff


	//----- nvinfo : EIATTR_NUM_BARRIERS
	.align		4
        /*0050*/ 	.byte	0x02, 0x4c
        /*0052*/ 	.byte	0x01
	.zero		1


	//----- nvinfo : EIATTR_MERCURY_ISA_VERSION
	.align		4
        /*0054*/ 	.byte	0x03, 0x5f
        /*0056*/ 	.short	0x0101


	//----- nvinfo : EIATTR_VRC_CTA_INIT_COUNT
	.align		4
        /*0058*/ 	.byte	0x02, 0x4a
	.zero		1
	.zero		1


	//----- nvinfo : EIATTR_EXIT_INSTR_OFFSETS
	.align		4
        /*005c*/ 	.byte	0x04, 0x1c
        /*005e*/ 	.short	(.L_17 - .L_16)


	//   ....[0]....
.L_16:
        /*0060*/ 	.word	0x00000b90


	//----- nvinfo : EIATTR_CRS_STACK_SIZE
	.align		4
.L_17:
        /*0064*/ 	.byte	0x04, 0x1e
        /*0066*/ 	.short	(.L_19 - .L_18)
.L_18:
        /*0068*/ 	.word	0x00000000


	//----- nvinfo : EIATTR_CBANK_PARAM_SIZE
	.align		4
.L_19:
        /*006c*/ 	.byte	0x03, 0x19
        /*006e*/ 	.short	0x001c


	//----- nvinfo : EIATTR_PARAM_CBANK
	.align		4
        /*0070*/ 	.byte	0x04, 0x0a
        /*0072*/ 	.short	(.L_21 - .L_20)
	.align		4
.L_20:
        /*0074*/ 	.word	index@(.nv.constant0._Z3tmvPfS_S_i)
        /*0078*/ 	.short	0x0380
        /*007a*/ 	.short	0x001c


	//----- nvinfo : EIATTR_SW_WAR
	.align		4
.L_21:
        /*007c*/ 	.byte	0x04, 0x36
        /*007e*/ 	.short	(.L_23 - .L_22)
.L_22:
        /*0080*/ 	.word	0x00000008
.L_23:


//--------------------- .nv.callgraph             --------------------------
	.section	.nv.callgraph,"",@"SHT_CUDA_CALLGRAPH"
	.align	4
	.sectionentsize	8
	.align		4
        /*0000*/ 	.word	0x00000000
	.align		4
        /*0004*/ 	.word	0xffffffff
	.align		4
        /*0008*/ 	.word	0x00000000
	.align		4
        /*000c*/ 	.word	0xfffffffe
	.align		4
        /*0010*/ 	.word	0x00000000
	.align		4
        /*0014*/ 	.word	0xfffffffd
	.align		4
        /*0018*/ 	.word	0x00000000
	.align		4
        /*001c*/ 	.word	0xfffffffc


//--------------------- .text._Z3tmvPfS_S_i       --------------------------
	.section	.text._Z3tmvPfS_S_i,"ax",@progbits
	.align	128
        .global         _Z3tmvPfS_S_i
        .type           _Z3tmvPfS_S_i,@function
        .size           _Z3tmvPfS_S_i,(.L_x_5 - _Z3tmvPfS_S_i)
        .other          _Z3tmvPfS_S_i,@"STO_CUDA_ENTRY STV_DEFAULT"
_Z3tmvPfS_S_i:
.text._Z3tmvPfS_S_i:
[----:B------:R-:W-:Y:S01]  /*0000*/  LDC R1, c[0x0][0x37c] ;  /* 0x0000df00ff017b82 */ /* 0x000fe20000000800 */
[----:B------:R-:W0:Y:S01]  /*0010*/  S2R R0, SR_TID.X ;  /* 0x0000000000007919 */ /* 0x000e220000002100 */
[----:B------:R-:W1:Y:S01]  /*0020*/  LDCU.64 UR8, c[0x0][0x358] ;  /* 0x00006b00ff0877ac */ /* 0x000e620008000a00 */
[----:B------:R-:W-:Y:S01]  /*0030*/  BSSY.RECONVERGENT B0, `(.L_x_0) ;  /* 0x0000006000007945 */ /* 0x000fe20003800200 */
[----:B0-----:R-:W-:-:S13]  /*0040*/  ISETP.GT.U32.AND P1, PT, R0, 0x1f, PT ;  /* 0x0000001f0000780c */ /* 0x001fda0003f24070 */
[----:B-1----:R-:W-:Y:S05]  /*0050*/  @P1 BRA `(.L_x_1) ;  /* 0x00000000000c1947 */ /* 0x002fea0003800000 */
[----:B------:R-:W0:Y:S02]  /*0060*/  LDC.64 R2, c[0x0][0x388] ;  /* 0x0000e200ff027b82 */ /* 0x000e240000000a00 */
[----:B0-----:R-:W-:-:S05]  /*0070*/  IMAD.WIDE.U32 R2, R0, 0x4, R2 ;  /* 0x0000000400027825 */ /* 0x001fca00078e0002 */
[----:B------:R0:W5:Y:S02]  /*0080*/  LDG.E R7, desc[UR8][R2.64] ;  /* 0x0000000802077981 */ /* 0x000164000c1e1900 */
.L_x_1:
[----:B------:R-:W-:Y:S05]  /*0090*/  BSYNC.RECONVERGENT B0 ;  /* 0x0000000000007941 */ /* 0x000fea0003800200 */
.L_x_0:
[----:B------:R-:W1:Y:S01]  /*00a0*/  LDCU UR5, c[0x0][0x398] ;  /* 0x00007300ff0577ac */ /* 0x000e620008000800 */
[----:B------:R-:W-:Y:S01]  /*00b0*/  HFMA2 R17, -RZ, RZ, 0, 0 ;  /* 0x00000000ff117431 */ /* 0x000fe200000001ff */
[----:B-1----:R-:W-:-:S09]  /*00c0*/  UISETP.GE.AND UP0, UPT, UR5, 0x1, UPT ;  /* 0x000000010500788c */ /* 0x002fd2000bf06270 */
[----:B------:R-:W-:Y:S05]  /*00d0*/  BRA.U !UP0, `(.L_x_2) ;  /* 0x0000000908987547 */ /* 0x000fea000b800000 */
[----:B------:R-:W1:Y:S01]  /*00e0*/  S2R R5, SR_CTAID.X ;  /* 0x0000000000057919 */ /* 0x000e620000002500 */
[----:B0-----:R-:W0:Y:S01]  /*00f0*/  LDC.64 R2, c[0x0][0x388] ;  /* 0x0000e200ff027b82 */ /* 0x001e220000000a00 */
[----:B------:R-:W-:Y:S01]  /*0100*/  UMOV UR4, 0x400 ;  /* 0x0000040000047882 */ /* 0x000fe20000000000 */
[----:B------:R-:W-:Y:S01]  /*0110*/  MOV R17, RZ ;  /* 0x000000ff00117202 */ /* 0x000fe20000000f00 */
[----:B------:R-:W2:Y:S01]  /*0120*/  LDCU UR7, c[0x0][0x398] ;  /* 0x00007300ff0777ac */ /* 0x000ea20008000800 */
[----:B------:R-:W-:-:S04]  /*0130*/  UIADD3 UR5, UPT, UPT, UR5, -0x20, URZ ;  /* 0xffffffe005057890 */ /* 0x000fc8000fffe0ff */
[----:B------:R-:W3:Y:S01]  /*0140*/  S2UR UR6, SR_CgaCtaId ;  /* 0x00000000000679c3 */ /* 0x000ee20000008800 */
[----:B0-----:R-:W-:-:S03]  /*0150*/  IMAD.WIDE.U32 R2, R0, 0x4, R2 ;  /* 0x0000000400027825 */ /* 0x001fc600078e0002 */
[----:B------:R-:W-:Y:S02]  /*0160*/  IADD3 R4, P0, PT, R2, 0x80, RZ ;  /* 0x0000008002047810 */ /* 0x000fe40007f1e0ff */
[----:B-1----:R-:W-:Y:S01]  /*0170*/  LEA R2, R5, R0, 0x9 ;  /* 0x0000000005027211 */ /* 0x002fe200078e48ff */
[----:B---3--:R-:W-:Y:S01]  /*0180*/  ULEA UR4, UR6, UR4, 0x18 ;  /* 0x0000000406047291 */ /* 0x008fe2000f8ec0ff */
[----:B------:R-:W-:Y:S02]  /*0190*/  IADD3.X R5, PT, PT, RZ, R3, RZ, P0, !PT ;  /* 0x00000003ff057210 */ /* 0x000fe400007fe4ff */
[----:B------:R-:W-:Y:S02]  /*01a0*/  MOV R3, RZ ;  /* 0x000000ff00037202 */ /* 0x000fe40000000f00 */
[----:B------:R-:W-:Y:S02]  /*01b0*/  IADD3 R2, PT, PT, R2, 0x8000, RZ ;  /* 0x0000800002027810 */ /* 0x000fe40007ffe0ff */
[----:B--2---:R-:W-:-:S07]  /*01c0*/  LEA R6, R0, UR4, 0x2 ;  /* 0x0000000400067c11 */ /* 0x004fce000f8e10ff */
.L_x_3:
[----:B------:R-:W0:Y:S01]  /*01d0*/  LDC.64 R28, c[0x0][0x380] ;  /* 0x0000e000ff1c7b82 */ /* 0x000e220000000a00 */
[----:B-----5:R-:W-:Y:S01]  /*01e0*/  @!P1 STS [R6], R7 ;  /* 0x0000000706009388 */ /* 0x020fe20000000800 */
[C---:B------:R-:W-:Y:S02]  /*01f0*/  IADD3 R23, PT, PT, R2.reuse, -0x8000, RZ ;  /* 0xffff800002177810 */ /* 0x040fe40007ffe0ff */
[C---:B------:R-:W-:Y:S02]  /*0200*/  IADD3 R13, PT, PT, R2.reuse, -0x7800, RZ ;  /* 0xffff8800020d7810 */ /* 0x040fe40007ffe0ff */
[----:B------:R-:W-:Y:S01]  /*0210*/  IADD3 R19, PT, PT, R2, -0x7000, RZ ;  /* 0xffff900002137810 */ /* 0x000fe20007ffe0ff */
[--C-:B0-----:R-:W-:Y:S01]  /*0220*/  IMAD.WIDE.U32 R22, R23, 0x4, R28.reuse ;  /* 0x0000000417167825 */ /* 0x101fe200078e001c */
[----:B------:R-:W-:Y:S03]  /*0230*/  BAR.SYNC.DEFER_BLOCKING 0x0 ;  /* 0x0000000000007b1d */ /* 0x000fe60000010000 */
[----:B------:R-:W-:-:S04]  /*0240*/  IMAD.WIDE.U32 R12, R13, 0x4, R28 ;  /* 0x000000040d0c7825 */ /* 0x000fc800078e001c */
[--C-:B------:R-:W-:Y:S01]  /*0250*/  IMAD.WIDE.U32 R18, R19, 0x4, R28.reuse ;  /* 0x0000000413127825 */ /* 0x100fe200078e001c */
[----:B------:R-:W-:Y:S01]  /*0260*/  IADD3 R21, PT, PT, R2, -0x6800, RZ ;  /* 0xffff980002157810 */ /* 0x000fe20007ffe0ff */
[----:B------:R-:W2:Y:S04]  /*0270*/  LDG.E R22, desc[UR8][R22.64] ;  /* 0x0000000816167981 */ /* 0x000ea8000c1e1900 */
[----:B------:R0:W3:Y:S01]  /*0280*/  LDG.E R16, desc[UR8][R12.64] ;  /* 0x000000080c107981 */ /* 0x0000e2000c1e1900 */
[----:B------:R-:W-:-:S03]  /*0290*/  IMAD.WIDE.U32 R20, R21, 0x4, R28 ;  /* 0x0000000415147825 */ /* 0x000fc600078e001c */
[----:B------:R1:W4:Y:S04]  /*02a0*/  LDG.E R27, desc[UR8][R18.64] ;  /* 0x00000008121b7981 */ /* 0x000328000c1e1900 */
[----:B------:R1:W4:Y:S01]  /*02b0*/  LDG.E R26, desc[UR8][R20.64] ;  /* 0x00000008141a7981 */ /* 0x000322000c1e1900 */
[C---:B------:R-:W-:Y:S02]  /*02c0*/  IADD3 R11, PT, PT, R2.reuse, -0x6000, RZ ;  /* 0xffffa000020b7810 */ /* 0x040fe40007ffe0ff */
[----:B------:R-:W-:-:S03]  /*02d0*/  IADD3 R9, PT, PT, R2, -0x5800, RZ ;  /* 0xffffa80002097810 */ /* 0x000fc60007ffe0ff */
[----:B------:R-:W-:-:S04]  /*02e0*/  IMAD.WIDE.U32 R10, R11, 0x4, R28 ;  /* 0x000000040b0a7825 */ /* 0x000fc800078e001c */
[----:B------:R-:W-:Y:S01]  /*02f0*/  IMAD.WIDE.U32 R8, R9, 0x4, R28 ;  /* 0x0000000409087825 */ /* 0x000fe200078e001c */
[----:B------:R-:W4:Y:S04]  /*0300*/  LDG.E R15, desc[UR8][R10.64] ;  /* 0x000000080a0f7981 */ /* 0x000f28000c1e1900 */
[----:B------:R-:W4:Y:S01]  /*0310*/  LDG.E R14, desc[UR8][R8.64] ;  /* 0x00000008080e7981 */ /* 0x000f22000c1e1900 */
[C---:B0-----:R-:W-:Y:S01]  /*0320*/  IADD3 R13, PT, PT, R2.reuse, -0x5000, RZ ;  /* 0xffffb000020d7810 */ /* 0x041fe20007ffe0ff */
[----:B------:R-:W0:Y:S01]  /*0330*/  S2UR UR6, SR_CgaCtaId ;  /* 0x00000000000679c3 */ /* 0x000e220000008800 */
[----:B------:R-:W-:-:S03]  /*0340*/  IADD3 R23, PT, PT, R2, -0x4800, RZ ;  /* 0xffffb80002177810 */ /* 0x000fc60007ffe0ff */
[----:B------:R-:W-:-:S04]  /*0350*/  IMAD.WIDE.U32 R12, R13, 0x4, R28 ;  /* 0x000000040d0c7825 */ /* 0x000fc800078e001c */
[----:B-1----:R-:W-:Y:S02]  /*0360*/  IMAD.WIDE.U32 R18, R23, 0x4, R28 ;  /* 0x0000000417127825 */ /* 0x002fe400078e001c */
[----:B------:R-:W4:Y:S04]  /*0370*/  LDG.E R13, desc[UR8][R12.64] ;  /* 0x000000080c0d7981 */ /* 0x000f28000c1e1900 */
[----:B------:R1:W4:Y:S01]  /*0380*/  LDG.E R12, desc[UR8][R18.64] ;  /* 0x00000008120c7981 */ /* 0x000322000c1e1900 */
[----:B------:R-:W-:Y:S01]  /*0390*/  UMOV UR4, 0x400 ;  /* 0x0000040000047882 */ /* 0x000fe20000000000 */
[----:B------:R-:W-:Y:S01]  /*03a0*/  IADD3 R21, PT, PT, R2, -0x4000, RZ ;  /* 0xffffc00002157810 */ /* 0x000fe20007ffe0ff */
[----:B0-----:R-:W-:-:S04]  /*03b0*/  ULEA UR4, UR6, UR4, 0x18 ;  /* 0x0000000406047291 */ /* 0x001fc8000f8ec0ff */
[----:B-1----:R-:W-:Y:S01]  /*03c0*/  IMAD.WIDE.U32 R18, R21, 0x4, R28 ;  /* 0x0000000415127825 */ /* 0x002fe200078e001c */
[----:B------:R-:W-:-:S04]  /*03d0*/  IADD3 R21, PT, PT, R2, -0x3800, RZ ;  /* 0xffffc80002157810 */ /* 0x000fc80007ffe0ff */
[----:B------:R-:W2:Y:S01]  /*03e0*/  LDS.128 R8, [UR4] ;  /* 0x00000004ff087984 */ /* 0x000ea20008000c00 */
[----:B------:R-:W-:Y:S01]  /*03f0*/  IADD3 R23, PT, PT, R2, -0x3000, RZ ;  /* 0xffffd00002177810 */ /* 0x000fe20007ffe0ff */
[--C-:B------:R-:W-:Y:S02]  /*0400*/  IMAD.WIDE.U32 R20, R21, 0x4, R28.reuse ;  /* 0x0000000415147825 */ /* 0x100fe400078e001c */
[----:B------:R0:W4:Y:S04]  /*0410*/  LDG.E R25, desc[UR8][R18.64] ;  /* 0x0000000812197981 */ /* 0x000128000c1e1900 */
[----:B------:R-:W4:Y:S01]  /*0420*/  LDG.E R24, desc[UR8][R20.64] ;  /* 0x0000000814187981 */ /* 0x000f22000c1e1900 */
[----:B0-----:R-:W-:-:S05]  /*0430*/  IMAD.WIDE.U32 R18, R23, 0x4, R28 ;  /* 0x0000000417127825 */ /* 0x001fca00078e001c */
[----:B------:R0:W4:Y:S02]  /*0440*/  LDG.E R23, desc[UR8][R18.64] ;  /* 0x0000000812177981 */ /* 0x000124000c1e1900 */
[----:B0-----:R-:W-:Y:S01]  /*0450*/  IADD3 R19, PT, PT, R2, -0x2000, RZ ;  /* 0xffffe00002137810 */ /* 0x001fe20007ffe0ff */
[----:B--2---:R-:W-:-:S04]  /*0460*/  FFMA R17, R22, R8, R17 ;  /* 0x0000000816117223 */ /* 0x004fc80000000011 */
[----:B---3--:R-:W-:Y:S01]  /*0470*/  FFMA R16, R16, R9, R17 ;  /* 0x0000000910107223 */ /* 0x008fe20000000011 */
[----:B------:R-:W-:-:S03]  /*0480*/  IADD3 R17, PT, PT, R2, -0x2800, RZ ;  /* 0xffffd80002117810 */ /* 0x000fc60007ffe0ff */
[----:B----4-:R-:W-:Y:S02]  /*0490*/  FFMA R27, R27, R10, R16 ;  /* 0x0000000a1b1b7223 */ /* 0x010fe40000000010 */
[----:B------:R-:W-:-:S04]  /*04a0*/  IMAD.WIDE.U32 R16, R17, 0x4, R28 ;  /* 0x0000000411107825 */ /* 0x000fc800078e001c */
[----:B------:R-:W-:Y:S02]  /*04b0*/  FFMA R26, R26, R11, R27 ;  /* 0x0000000b1a1a7223 */ /* 0x000fe4000000001b */
[----:B------:R-:W0:Y:S04]  /*04c0*/  LDS.128 R8, [UR4+0x10] ;  /* 0x00001004ff087984 */ /* 0x000e280008000c00 */
[----:B------:R1:W2:Y:S02]  /*04d0*/  LDG.E R22, desc[UR8][R16.64] ;  /* 0x0000000810167981 */ /* 0x0002a4000c1e1900 */
[----:B-1----:R-:W-:Y:S01]  /*04e0*/  IMAD.WIDE.U32 R16, R19, 0x4, R28 ;  /* 0x0000000413107825 */ /* 0x002fe200078e001c */
[----:B------:R-:W-:-:S04]  /*04f0*/  IADD3 R19, PT, PT, R2, -0x1800, RZ ;  /* 0xffffe80002137810 */ /* 0x000fc80007ffe0ff */
[----:B------:R1:W3:Y:S02]  /*0500*/  LDG.E R21, desc[UR8][R16.64] ;  /* 0x0000000810157981 */ /* 0x0002e4000c1e1900 */
[----:B-1----:R-:W-:-:S05]  /*0510*/  IMAD.WIDE.U32 R16, R19, 0x4, R28 ;  /* 0x0000000413107825 */ /* 0x002fca00078e001c */
[----:B------:R1:W4:Y:S01]  /*0520*/  LDG.E R20, desc[UR8][R16.64] ;  /* 0x0000000810147981 */ /* 0x000322000c1e1900 */
[----:B------:R-:W-:-:S05]  /*0530*/  IADD3 R19, PT, PT, R2, -0x1000, RZ ;  /* 0xfffff00002137810 */ /* 0x000fca0007ffe0ff */
[----:B------:R-:W-:-:S06]  /*0540*/  IMAD.WIDE.U32 R18, R19, 0x4, R28 ;  /* 0x0000000413127825 */ /* 0x000fcc00078e001c */
[----:B------:R-:W4:Y:S01]  /*0550*/  LDG.E R19, desc[UR8][R18.64] ;  /* 0x0000000812137981 */ /* 0x000f22000c1e1900 */
[C---:B------:R-:W-:Y:S01]  /*0560*/  IADD3 R27, PT, PT, R2.reuse, -0x800, RZ ;  /* 0xfffff800021b7810 */ /* 0x040fe20007ffe0ff */
[----:B0-----:R-:W-:Y:S01]  /*0570*/  FFMA R15, R15, R8, R26 ;  /* 0x000000080f0f7223 */ /* 0x001fe2000000001a */
[----:B-1----:R-:W-:-:S04]  /*0580*/  IMAD.WIDE.U32 R16, R2, 0x4, R28 ;  /* 0x0000000402107825 */ /* 0x002fc800078e001c */
[----:B------:R-:W-:-:S04]  /*0590*/  IMAD.WIDE.U32 R26, R27, 0x4, R28 ;  /* 0x000000041b1a7825 */ /* 0x000fc800078e001c */
[----:B------:R-:W-:Y:S01]  /*05a0*/  FFMA R14, R14, R9, R15 ;  /* 0x000000090e0e7223 */ /* 0x000fe2000000000f */
[----:B------:R-:W-:Y:S01]  /*05b0*/  IADD3 R9, PT, PT, R2, 0x800, RZ ;  /* 0x0000080002097810 */ /* 0x000fe20007ffe0ff */
[----:B------:R-:W4:Y:S04]  /*05c0*/  LDG.E R17, desc[UR8][R16.64] ;  /* 0x0000000810117981 */ /* 0x000f28000c1e1900 */
[----:B------:R0:W4:Y:S02]  /*05d0*/  LDG.E R18, desc[UR8][R26.64] ;  /* 0x000000081a127981 */ /* 0x000124000c1e1900 */
[----:B0-----:R-:W-:-:S05]  /*05e0*/  IMAD.WIDE.U32 R26, R9, 0x4, R28 ;  /* 0x00000004091a7825 */ /* 0x001fca00078e001c */
[----:B------:R-:W4:Y:S01]  /*05f0*/  LDG.E R16, desc[UR8][R26.64] ;  /* 0x000000081a107981 */ /* 0x000f22000c1e1900 */
[----:B------:R-:W-:-:S04]  /*0600*/  FFMA R13, R13, R10, R14 ;  /* 0x0000000a0d0d7223 */ /* 0x000fc8000000000e */
[----:B------:R-:W-:Y:S02]  /*0610*/  FFMA R8, R12, R11, R13 ;  /* 0x0000000b0c087223 */ /* 0x000fe4000000000d */
[----:B------:R-:W0:Y:S02]  /*0620*/  LDS.128 R12, [UR4+0x20] ;  /* 0x00002004ff0c7984 */ /* 0x000e240008000c00 */
[----:B0-----:R-:W-:Y:S02]  /*0630*/  FFMA R25, R25, R12, R8 ;  /* 0x0000000c19197223 */ /* 0x001fe40000000008 */
[----:B------:R-:W3:Y:S02]  /*0640*/  LDS.128 R8, [UR4+0x30] ;  /* 0x00003004ff087984 */ /* 0x000ee40008000c00 */
[----:B------:R-:W-:Y:S01]  /*0650*/  FFMA R24, R24, R13, R25 ;  /* 0x0000000d18187223 */ /* 0x000fe20000000019 */
[----:B------:R-:W-:-:S03]  /*0660*/  IADD3 R25, PT, PT, R2, 0x1000, RZ ;  /* 0x0000100002197810 */ /* 0x000fc60007ffe0ff */
[----:B------:R-:W-:Y:S01]  /*0670*/  FFMA R23, R23, R14, R24 ;  /* 0x0000000e17177223 */ /* 0x000fe20000000018 */
[----:B------:R-:W-:Y:S01]  /*0680*/  IADD3 R13, PT, PT, R2, 0x1800, RZ ;  /* 0x00001800020d7810 */ /* 0x000fe20007ffe0ff */
[----:B------:R-:W-:-:S05]  /*0690*/  IMAD.WIDE.U32 R24, R25, 0x4, R28 ;  /* 0x0000000419187825 */ /* 0x000fca00078e001c */
[----:B------:R0:W4:Y:S02]  /*06a0*/  LDG.E R27, desc[UR8][R24.64] ;  /* 0x00000008181b7981 */ /* 0x000124000c1e1900 */
[----:B0-----:R-:W-:-:S05]  /*06b0*/  IMAD.WIDE.U32 R24, R13, 0x4, R28 ;  /* 0x000000040d187825 */ /* 0x001fca00078e001c */
[----:B------:R-:W4:Y:S01]  /*06c0*/  LDG.E R26, desc[UR8][R24.64] ;  /* 0x00000008181a7981 */ /* 0x000f22000c1e1900 */
[----:B--2---:R-:W-:Y:S01]  /*06d0*/  FFMA R22, R22, R15, R23 ;  /* 0x0000000f16167223 */ /* 0x004fe20000000017 */
[----:B------:R-:W-:Y:S02]  /*06e0*/  IADD3 R23, PT, PT, R2, 0x2000, RZ ;  /* 0x0000200002177810 */ /* 0x000fe40007ffe0ff */
[----:B------:R-:W0:Y:S01]  /*06f0*/  LDS.128 R12, [UR4+0x40] ;  /* 0x00004004ff0c7984 */ /* 0x000e220008000c00 */
[----:B---3--:R-:W-:-:S04]  /*0700*/  FFMA R21, R21, R8, R22 ;  /* 0x0000000815157223 */ /* 0x008fc80000000016 */
[----:B----4-:R-:W-:Y:S01]  /*0710*/  FFMA R22, R20, R9, R21 ;  /* 0x0000000914167223 */ /* 0x010fe20000000015 */
[----:B------:R-:W-:Y:S01]  /*0720*/  IMAD.WIDE.U32 R8, R23, 0x4, R28 ;  /* 0x0000000417087825 */ /* 0x000fe200078e001c */
[----:B------:R-:W-:-:S05]  /*0730*/  IADD3 R21, PT, PT, R2, 0x2800, RZ ;  /* 0x0000280002157810 */ /* 0x000fca0007ffe0ff */
[----:B------:R-:W2:Y:S01]  /*0740*/  LDG.E R9, desc[UR8][R8.64] ;  /* 0x0000000808097981 */ /* 0x000ea2000c1e1900 */
[----:B------:R-:W-:Y:S01]  /*0750*/  IMAD.WIDE.U32 R20, R21, 0x4, R28 ;  /* 0x0000000415147825 */ /* 0x000fe200078e001c */
[----:B------:R-:W-:-:S03]  /*0760*/  IADD3 R23, PT, PT, R2, 0x3000, RZ ;  /* 0x0000300002177810 */ /* 0x000fc60007ffe0ff */
[----:B------:R-:W-:Y:S01]  /*0770*/  FFMA R19, R19, R10, R22 ;  /* 0x0000000a13137223 */ /* 0x000fe20000000016 */
[----:B------:R1:W3:Y:S01]  /*0780*/  LDG.E R8, desc[UR8][R20.64] ;  /* 0x0000000814087981 */ /* 0x0002e2000c1e1900 */
[----:B------:R-:W-:Y:S01]  /*0790*/  IADD3 R10, PT, PT, R2, 0x3800, RZ ;  /* 0x00003800020a7810 */ /* 0x000fe20007ffe0ff */
[----:B------:R-:W-:-:S05]  /*07a0*/  IMAD.WIDE.U32 R22, R23, 0x4, R28 ;  /* 0x0000000417167825 */ /* 0x000fca00078e001c */
[----:B------:R-:W4:Y:S01]  /*07b0*/  LDG.E R25, desc[UR8][R22.64] ;  /* 0x0000000816197981 */ /* 0x000f22000c1e1900 */
[----:B-1----:R-:W-:-:S05]  /*07c0*/  IMAD.WIDE.U32 R20, R10, 0x4, R28 ;  /* 0x000000040a147825 */ /* 0x002fca00078e001c */
[----:B------:R1:W4:Y:S01]  /*07d0*/  LDG.E R24, desc[UR8][R20.64] ;  /* 0x0000000814187981 */ /* 0x000322000c1e1900 */
[----:B------:R-:W-:Y:S01]  /*07e0*/  IADD3 R10, PT, PT, R2, 0x4000, RZ ;  /* 0x00004000020a7810 */ /* 0x000fe20007ffe0ff */
[----:B------:R-:W-:-:S04]  /*07f0*/  FFMA R18, R18, R11, R19 ;  /* 0x0000000b12127223 */ /* 0x000fc80000000013 */
[----:B------:R-:W-:-:S04]  /*0800*/  IMAD.WIDE.U32 R10, R10, 0x4, R28 ;  /* 0x000000040a0a7825 */ /* 0x000fc800078e001c */
[----:B0-----:R-:W-:Y:S01]  /*0810*/  FFMA R19, R17, R12, R18 ;  /* 0x0000000c11137223 */ /* 0x001fe20000000012 */
[C---:B------:R-:W-:Y:S02]  /*0820*/  IADD3 R12, PT, PT, R2.reuse, 0x4800, RZ ;  /* 0x00004800020c7810 */ /* 0x040fe40007ffe0ff */
[C---:B------:R-:W-:Y:S01]  /*0830*/  IADD3 R18, PT, PT, R2.reuse, 0x5000, RZ ;  /* 0x0000500002127810 */ /* 0x040fe20007ffe0ff */
[----:B------:R0:W4:Y:S01]  /*0840*/  LDG.E R17, desc[UR8][R10.64] ;  /* 0x000000080a117981 */ /* 0x000122000c1e1900 */
[----:B-1----:R-:W-:Y:S01]  /*0850*/  IADD3 R21, PT, PT, R2, 0x5800, RZ ;  /* 0x0000580002157810 */ /* 0x002fe20007ffe0ff */
[----:B------:R-:W-:-:S04]  /*0860*/  IMAD.WIDE.U32 R22, R12, 0x4, R28 ;  /* 0x000000040c167825 */ /* 0x000fc800078e001c */
[----:B0-----:R-:W-:Y:S01]  /*0870*/  FFMA R10, R16, R13, R19 ;  /* 0x0000000d100a7223 */ /* 0x001fe20000000013 */
[----:B------:R-:W-:Y:S01]  /*0880*/  IADD3 R13, PT, PT, R2, 0x6000, RZ ;  /* 0x00006000020d7810 */ /* 0x000fe20007ffe0ff */
[--C-:B------:R-:W-:Y:S01]  /*0890*/  IMAD.WIDE.U32 R18, R18, 0x4, R28.reuse ;  /* 0x0000000412127825 */ /* 0x100fe200078e001c */
[----:B------:R-:W4:Y:S01]  /*08a0*/  LDG.E R16, desc[UR8][R22.64] ;  /* 0x0000000816107981 */ /* 0x000f22000c1e1900 */
[----:B------:R-:W-:Y:S02]  /*08b0*/  IADD3 R11, PT, PT, R2, 0x6800, RZ ;  /* 0x00006800020b7810 */ /* 0x000fe40007ffe0ff */
[--C-:B------:R-:W-:Y:S02]  /*08c0*/  IMAD.WIDE.U32 R20, R21, 0x4, R28.reuse ;  /* 0x0000000415147825 */ /* 0x100fe400078e001c */
[----:B------:R-:W4:Y:S02]  /*08d0*/  LDG.E R19, desc[UR8][R18.64] ;  /* 0x0000000812137981 */ /* 0x000f24000c1e1900 */
[----:B------:R-:W-:-:S02]  /*08e0*/  IMAD.WIDE.U32 R12, R13, 0x4, R28 ;  /* 0x000000040d0c7825 */ /* 0x000fc400078e001c */
[----:B------:R-:W4:Y:S04]  /*08f0*/  LDG.E R18, desc[UR8][R20.64] ;  /* 0x0000000814127981 */ /* 0x000f28000c1e1900 */
[----:B------:R0:W4:Y:S02]  /*0900*/  LDG.E R21, desc[UR8][R12.64] ;  /* 0x000000080c157981 */ /* 0x000124000c1e1900 */
[----:B0-----:R-:W-:Y:S01]  /*0910*/  IMAD.WIDE.U32 R12, R11, 0x4, R28 ;  /* 0x000000040b0c7825 */ /* 0x001fe200078e001c */
[----:B------:R-:W-:-:S04]  /*0920*/  IADD3 R11, PT, PT, R2, 0x7000, RZ ;  /* 0x00007000020b7810 */ /* 0x000fc80007ffe0ff */
[----:B------:R0:W4:Y:S01]  /*0930*/  LDG.E R20, desc[UR8][R12.64] ;  /* 0x000000080c147981 */ /* 0x000122000c1e1900 */
[----:B------:R-:W-:Y:S01]  /*0940*/  IMAD.WIDE.U32 R22, R11, 0x4, R28 ;  /* 0x000000040b167825 */ /* 0x000fe200078e001c */
[----:B------:R-:W-:-:S05]  /*0950*/  IADD3 R11, PT, PT, R2, 0x7800, RZ ;  /* 0x00007800020b7810 */ /* 0x000fca0007ffe0ff */
[----:B------:R-:W-:Y:S01]  /*0960*/  IMAD.WIDE.U32 R28, R11, 0x4, R28 ;  /* 0x000000040b1c7825 */ /* 0x000fe200078e001c */
[----:B------:R-:W4:Y:S04]  /*0970*/  LDG.E R23, desc[UR8][R22.64] ;  /* 0x0000000816177981 */ /* 0x000f28000c1e1900 */
[----:B------:R-:W4:Y:S01]  /*0980*/  LDG.E R22, desc[UR8][R28.64] ;  /* 0x000000081c167981 */ /* 0x000f22000c1e1900 */
[----:B------:R-:W-:-:S04]  /*0990*/  FFMA R27, R27, R14, R10 ;  /* 0x0000000e1b1b7223 */ /* 0x000fc8000000000a */
[----:B------:R-:W-:Y:S02]  /*09a0*/  FFMA R26, R26, R15, R27 ;  /* 0x0000000f1a1a7223 */ /* 0x000fe4000000001b */
[----:B0-----:R-:W2:Y:S01]  /*09b0*/  LDS.128 R12, [UR4+0x50] ;  /* 0x00005004ff0c7984 */ /* 0x001ea20008000c00 */
[----:B------:R-:W-:-:S04]  /*09c0*/  ISETP.GE.AND P0, PT, R3, UR5, PT ;  /* 0x0000000503007c0c */ /* 0x000fc8000bf06270 */
[----:B------:R-:W-:Y:S02]  /*09d0*/  ISETP.GT.U32.OR P0, PT, R0, 0x1f, P0 ;  /* 0x0000001f0000780c */ /* 0x000fe40000704470 */
[----:B------:R-:W-:-:S11]  /*09e0*/  IADD3 R3, PT, PT, R3, 0x20, RZ ;  /* 0x0000002003037810 */ /* 0x000fd60007ffe0ff */
[----:B------:R0:W5:Y:S01]  /*09f0*/  @!P0 LDG.E R7, desc[UR8][R4.64] ;  /* 0x0000000804078981 */ /* 0x000162000c1e1900 */
[----:B------:R-:W-:Y:S02]  /*0a00*/  ISETP.GE.AND P0, PT, R3, UR7, PT ;  /* 0x0000000703007c0c */ /* 0x000fe4000bf06270 */
[----:B------:R-:W-:Y:S02]  /*0a10*/  IADD3 R2, PT, PT, R2, 0x10000, RZ ;  /* 0x0001000002027810 */ /* 0x000fe40007ffe0ff */
[----:B0-----:R-:W-:-:S04]  /*0a20*/  IADD3 R4, P2, PT, R4, 0x80, RZ ;  /* 0x0000008004047810 */ /* 0x001fc80007f5e0ff */
[----:B------:R-:W-:Y:S01]  /*0a30*/  IADD3.X R5, PT, PT, RZ, R5, RZ, P2, !PT ;  /* 0x00000005ff057210 */ /* 0x000fe200017fe4ff */
[----:B--2---:R-:W-:-:S04]  /*0a40*/  FFMA R9, R9, R12, R26 ;  /* 0x0000000c09097223 */ /* 0x004fc8000000001a */
[----:B---3--:R-:W-:Y:S02]  /*0a50*/  FFMA R12, R8, R13, R9 ;  /* 0x0000000d080c7223 */ /* 0x008fe40000000009 */
[----:B------:R-:W0:Y:S02]  /*0a60*/  LDS.128 R8, [UR4+0x60] ;  /* 0x00006004ff087984 */ /* 0x000e240008000c00 */
[----:B----4-:R-:W-:-:S04]  /*0a70*/  FFMA R25, R25, R14, R12 ;  /* 0x0000000e19197223 */ /* 0x010fc8000000000c */
[----:B------:R-:W-:Y:S02]  /*0a80*/  FFMA R24, R24, R15, R25 ;  /* 0x0000000f18187223 */ /* 0x000fe40000000019 */
[----:B------:R-:W1:Y:S02]  /*0a90*/  LDS.128 R12, [UR4+0x70] ;  /* 0x00007004ff0c7984 */ /* 0x000e640008000c00 */
[----:B0-----:R-:W-:-:S04]  /*0aa0*/  FFMA R17, R17, R8, R24 ;  /* 0x0000000811117223 */ /* 0x001fc80000000018 */
[----:B------:R-:W-:-:S04]  /*0ab0*/  FFMA R16, R16, R9, R17 ;  /* 0x0000000910107223 */ /* 0x000fc80000000011 */
[----:B------:R-:W-:-:S04]  /*0ac0*/  FFMA R19, R19, R10, R16 ;  /* 0x0000000a13137223 */ /* 0x000fc80000000010 */
[----:B------:R-:W-:-:S04]  /*0ad0*/  FFMA R18, R18, R11, R19 ;  /* 0x0000000b12127223 */ /* 0x000fc80000000013 */
[----:B-1----:R-:W-:-:S04]  /*0ae0*/  FFMA R21, R21, R12, R18 ;  /* 0x0000000c15157223 */ /* 0x002fc80000000012 */
[----:B------:R-:W-:-:S04]  /*0af0*/  FFMA R20, R20, R13, R21 ;  /* 0x0000000d14147223 */ /* 0x000fc80000000015 */
[----:B------:R-:W-:-:S04]  /*0b00*/  FFMA R23, R23, R14, R20 ;  /* 0x0000000e17177223 */ /* 0x000fc80000000014 */
[----:B------:R-:W-:Y:S01]  /*0b10*/  FFMA R17, R22, R15, R23 ;  /* 0x0000000f16117223 */ /* 0x000fe20000000017 */
[----:B------:R-:W-:Y:S06]  /*0b20*/  BAR.SYNC.DEFER_BLOCKING 0x0 ;  /* 0x0000000000007b1d */ /* 0x000fec0000010000 */
[----:B------:R-:W-:Y:S05]  /*0b30*/  @!P0 BRA `(.L_x_3) ;  /* 0xfffffff400a48947 */ /* 0x000fea000383ffff */
.L_x_2:
[----:B------:R-:W1:Y:S01]  /*0b40*/  S2R R5, SR_CTAID.X ;  /* 0x0000000000057919 */ /* 0x000e620000002500 */
[----:B0-----:R-:W0:Y:S01]  /*0b50*/  LDC.64 R2, c[0x0][0x390] ;  /* 0x0000e400ff027b82 */ /* 0x001e220000000a00 */
[----:B-1----:R-:W-:-:S05]  /*0b60*/  LEA R5, R5, R0, 0x9 ;  /* 0x0000000005057211 */ /* 0x002fca00078e48ff */
[----:B0-----:R-:W-:-:S05]  /*0b70*/  IMAD.WIDE.U32 R2, R5, 0x4, R2 ;  /* 0x0000000405027825 */ /* 0x001fca00078e0002 */
[----:B------:R-:W-:Y:S01]  /*0b80*/  STG.E desc[UR8][R2.64], R17 ;  /* 0x0000001102007986 */ /* 0x000fe2000c101908 */
[----:B------:R-:W-:Y:S05]  /*0b90*/  EXIT ;  /* 0x000000000000794d */ /* 0x000fea0003800000 */
.L_x_4:
[----:B------:R-:W-:-:S00]  /*0ba0*/  BRA `(.L_x_4) ;  /* 0xfffffffc00fc7947 */ /* 0x000fc0000383ffff */
[----:B------:R-:W-:-:S00]  /*0bb0*/  NOP ;  /* 0x0000000000007918 */ /* 0x000fc00000000000 */
        /* <DEDUP_REMOVED lines=12> */
.L_x_5:


//--------------------- .nv.shared._Z3tmvPfS_S_i  --------------------------
	.section	.nv.shared._Z3tmvPfS_S_i,"aw",@nobits
	.sectionflags	@""
	.align	4
.nv.shared._Z3tmvPfS_S_i:
	.zero		1152


//--------------------- .nv.shared.reserved.0     --------------------------
	.section	.nv.shared.reserved.0,"aw",@nobits
	.weak		__nv_reservedSMEM_offset_0_alias
	.size		__nv_reservedSMEM_offset_0_alias, 0, 64
	.other		__nv_reservedSMEM_offset_0_alias,@"STO_CUDA_RESERVED_SHARED STV_DEFAULT"
__nv_reservedSMEM_offset_0_alias:
	.zero		0
	.zero		64


//--------------------- .nv.constant0._Z3tmvPfS_S_i --------------------------
	.section	.nv.constant0._Z3tmvPfS_S_i,"a",@progbits
	.sectionflags	@""
	.align	4
.nv.constant0._Z3tmvPfS_S_i:
	.zero		924


//--------------------- SYMBOLS --------------------------

	.type		.nv.reservedSmem.offset0,@object
	.size		.nv.reservedSmem.offset0,0x4
	.type		.nv.reservedSmem.cap,@object
	.size		.nv.reservedSmem.cap,0x4
